	.headerflags	@"EF_CUDA_TEXMODE_UNIFIED EF_CUDA_64BIT_ADDRESS EF_CUDA_ACCELERATORS EF_CUDA_SM90 EF_CUDA_VIRTUAL_SM(EF_CUDA_SM90)"
	.elftype	@"ET_EXEC"


//--------------------- .nv.info                  --------------------------
	.section	.nv.info,"",@"SHT_CUDA_INFO"
	.align	4


	//----- nvinfo : EIATTR_REGCOUNT
	.align		4
        /*0000*/ 	.byte	0x04, 0x2f
        /*0002*/ 	.short	(.L_1 - .L_0)
	.align		4
.L_0:
        /*0004*/ 	.word	index@(triton_poi_fused_pow_sub_sum_0)
        /*0008*/ 	.word	0x00000022


	//----- nvinfo : EIATTR_MIN_STACK_SIZE
	.align		4
.L_1:
        /*000c*/ 	.byte	0x04, 0x12
        /*000e*/ 	.short	(.L_3 - .L_2)
	.align		4
.L_2:
        /*0010*/ 	.word	index@(triton_poi_fused_pow_sub_sum_0)
        /*0014*/ 	.word	0x00000000


	//----- nvinfo : EIATTR_FRAME_SIZE
	.align		4
.L_3:
        /*0018*/ 	.byte	0x04, 0x11
        /*001a*/ 	.short	(.L_5 - .L_4)
	.align		4
.L_4:
        /*001c*/ 	.word	index@(triton_poi_fused_pow_sub_sum_0)
        /*0020*/ 	.word	0x00000000


	//----- nvinfo : EIATTR_MIN_STACK_SIZE
	.align		4
.L_5:
        /*0024*/ 	.byte	0x04, 0x12
        /*0026*/ 	.short	(.L_7 - .L_6)
	.align		4
.L_6:
        /*0028*/ 	.word	index@(triton_poi_fused_pow_sub_sum_0)
        /*002c*/ 	.word	0x00000000
.L_7:


//--------------------- .nv.info.triton_poi_fused_pow_sub_sum_0 --------------------------
	.section	.nv.info.triton_poi_fused_pow_sub_sum_0,"",@"SHT_CUDA_INFO"
	.sectionflags	@""
	.align	4


	//----- nvinfo : EIATTR_CUDA_API_VERSION
	.align		4
        /*0000*/ 	.byte	0x04, 0x37
        /*0002*/ 	.short	(.L_9 - .L_8)
.L_8:
        /*0004*/ 	.word	0x0000007c


	//----- nvinfo : EIATTR_KPARAM_INFO
	.align		4
.L_9:
        /*0008*/ 	.byte	0x04, 0x17
        /*000a*/ 	.short	(.L_11 - .L_10)
.L_10:
        /*000c*/ 	.word	0x00000000
        /*0010*/ 	.short	0x0003
        /*0012*/ 	.short	0x0018
        /*0014*/ 	.byte	0x00, 0xf0, 0x11, 0x00


	//----- nvinfo : EIATTR_KPARAM_INFO
	.align		4
.L_11:
        /*0018*/ 	.byte	0x04, 0x17
        /*001a*/ 	.short	(.L_13 - .L_12)
.L_12:
        /*001c*/ 	.word	0x00000000
        /*0020*/ 	.short	0x0002
        /*0022*/ 	.short	0x0010
        /*0024*/ 	.byte	0x00, 0xf4, 0x21, 0x00


	//----- nvinfo : EIATTR_KPARAM_INFO
	.align		4
.L_13:
        /*0028*/ 	.byte	0x04, 0x17
        /*002a*/ 	.short	(.L_15 - .L_14)
.L_14:
        /*002c*/ 	.word	0x00000000
        /*0030*/ 	.short	0x0001
        /*0032*/ 	.short	0x0008
        /*0034*/ 	.byte	0x00, 0xf4, 0x21, 0x00


	//----- nvinfo : EIATTR_KPARAM_INFO
	.align		4
.L_15:
        /*0038*/ 	.byte	0x04, 0x17
        /*003a*/ 	.short	(.L_17 - .L_16)
.L_16:
        /*003c*/ 	.word	0x00000000
        /*0040*/ 	.short	0x0000
        /*0042*/ 	.short	0x0000
        /*0044*/ 	.byte	0x00, 0xf4, 0x21, 0x00


	//----- nvinfo : EIATTR_SPARSE_MMA_MASK
	.align		4
.L_17:
        /*0048*/ 	.byte	0x03, 0x50
        /*004a*/ 	.short	0x0000


	//----- nvinfo : EIATTR_MAXREG_COUNT
	.align		4
        /*004c*/ 	.byte	0x03, 0x1b
        /*004e*/ 	.short	0x00ff


	//----- nvinfo : EIATTR_EXIT_INSTR_OFFSETS
	.align		4
        /*0050*/ 	.byte	0x04, 0x1c
        /*0052*/ 	.short	(.L_19 - .L_18)


	//   ....[0]....
.L_18:
        /*0054*/ 	.word	0x000003d0


	//   ....[1]....
        /*0058*/ 	.word	0x000003f0


	//----- nvinfo : EIATTR_REQNTID
	.align		4
.L_19:
        /*005c*/ 	.byte	0x04, 0x10
        /*005e*/ 	.short	(.L_21 - .L_20)
.L_20:
        /*0060*/ 	.word	0x00000020
        /*0064*/ 	.word	0x00000001
        /*0068*/ 	.word	0x00000001


	//----- nvinfo : EIATTR_CBANK_PARAM_SIZE
	.align		4
.L_21:
        /*006c*/ 	.byte	0x03, 0x19
        /*006e*/ 	.short	0x001c


	//----- nvinfo : EIATTR_PARAM_CBANK
	.align		4
        /*0070*/ 	.byte	0x04, 0x0a
        /*0072*/ 	.short	(.L_23 - .L_22)
	.align		4
.L_22:
        /*0074*/ 	.word	index@(.nv.constant0.triton_poi_fused_pow_sub_sum_0)
        /*0078*/ 	.short	0x0210
        /*007a*/ 	.short	0x001c


	//----- nvinfo : EIATTR_SW_WAR
	.align		4
.L_23:
        /*007c*/ 	.byte	0x04, 0x36
        /*007e*/ 	.short	(.L_25 - .L_24)
.L_24:
        /*0080*/ 	.word	0x00000008
.L_25:


//--------------------- .nv.callgraph             --------------------------
	.section	.nv.callgraph,"",@"SHT_CUDA_CALLGRAPH"
	.align	4
	.sectionentsize	8
	.align		4
        /*0000*/ 	.word	0x00000000
	.align		4
        /*0004*/ 	.word	0xffffffff
	.align		4
        /*0008*/ 	.word	0x00000000
	.align		4
        /*000c*/ 	.word	0xfffffffe
	.align		4
        /*0010*/ 	.word	0x00000000
	.align		4
        /*0014*/ 	.word	0xfffffffd
	.align		4
        /*0018*/ 	.word	0x00000000
	.align		4
        /*001c*/ 	.word	0xfffffffc


//--------------------- .text.triton_poi_fused_pow_sub_sum_0 --------------------------
	.section	.text.triton_poi_fused_pow_sub_sum_0,"ax",@progbits
	.align	128
        .global         triton_poi_fused_pow_sub_sum_0
        .type           triton_poi_fused_pow_sub_sum_0,@function
        .size           triton_poi_fused_pow_sub_sum_0,(.L_x_1 - triton_poi_fused_pow_sub_sum_0)
        .other          triton_poi_fused_pow_sub_sum_0,@"STO_CUDA_ENTRY STV_DEFAULT"
triton_poi_fused_pow_sub_sum_0:
.text.triton_poi_fused_pow_sub_sum_0:
[----:B------:R-:W0:Y:S01]  /*0000*/  LDC R1, c[0x0][0x28] ;  /* 0x00000a00ff017b82 */ /* 0x000e220000000800 */
[----:B------:R-:W1:Y:S07]  /*0010*/  S2R R0, SR_TID.X ;  /* 0x0000000000007919 */ /* 0x000e6e0000002100 */
[----:B------:R-:W2:Y:S01]  /*0020*/  LDC.64 R12, c[0x0][0x210] ;  /* 0x00008400ff0c7b82 */ /* 0x000ea20000000a00 */
[----:B------:R-:W-:Y:S02]  /*0030*/  CS2R R20, SRZ ;  /* 0x0000000000147805 */ /* 0x000fe4000001ff00 */
[----:B------:R-:W-:Y:S01]  /*0040*/  CS2R R22, SRZ ;  /* 0x0000000000167805 */ /* 0x000fe2000001ff00 */
[----:B------:R-:W3:Y:S01]  /*0050*/  S2R R3, SR_CTAID.X ;  /* 0x0000000000037919 */ /* 0x000ee20000002500 */
[----:B------:R-:W-:Y:S01]  /*0060*/  CS2R R16, SRZ ;  /* 0x0000000000107805 */ /* 0x000fe2000001ff00 */
[----:B------:R-:W-:Y:S01]  /*0070*/  ULDC.64 UR4, c[0x0][0x208] ;  /* 0x0000820000047ab9 */ /* 0x000fe20000000a00 */
[----:B------:R-:W-:Y:S01]  /*0080*/  CS2R R18, SRZ ;  /* 0x0000000000127805 */ /* 0x000fe2000001ff00 */
[----:B------:R-:W4:Y:S01]  /*0090*/  LDC.64 R14, c[0x0][0x218] ;  /* 0x00008600ff0e7b82 */ /* 0x000f220000000a00 */
[----:B-1----:R-:W-:-:S04]  /*00a0*/  SHF.L.U32 R0, R0, 0x1, RZ ;  /* 0x0000000100007819 */ /* 0x002fc800000006ff */
[----:B------:R-:W-:-:S04]  /*00b0*/  LOP3.LUT R0, R0, 0x3e, RZ, 0xc0, !PT ;  /* 0x0000003e00007812 */ /* 0x000fc800078ec0ff */
[----:B---3--:R-:W-:-:S04]  /*00c0*/  LEA R0, R3, R0, 0x6 ;  /* 0x0000000003007211 */ /* 0x008fc800078e30ff */
[----:B------:R-:W-:Y:S02]  /*00d0*/  SHF.R.S32.HI R3, RZ, 0x1f, R0 ;  /* 0x0000001fff037819 */ /* 0x000fe40000011400 */
[----:B------:R-:W-:Y:S02]  /*00e0*/  ISETP.GE.AND P0, PT, R0, 0x40, PT ;  /* 0x000000400000780c */ /* 0x000fe40003f06270 */
[----:B------:R-:W-:-:S04]  /*00f0*/  LEA.HI R3, R3, R0, RZ, 0x4 ;  /* 0x0000000003037211 */ /* 0x000fc800078f20ff */
[C---:B------:R-:W-:Y:S02]  /*0100*/  SHF.L.U32 R2, R3.reuse, 0x2, RZ ;  /* 0x0000000203027819 */ /* 0x040fe400000006ff */
[----:B------:R-:W-:Y:S02]  /*0110*/  LOP3.LUT R3, R3, 0xfffffff0, RZ, 0xc0, !PT ;  /* 0xfffffff003037812 */ /* 0x000fe400078ec0ff */
[----:B------:R-:W-:-:S04]  /*0120*/  LOP3.LUT R2, R2, 0xffffffc0, RZ, 0xc0, !PT ;  /* 0xffffffc002027812 */ /* 0x000fc800078ec0ff */
[----:B------:R-:W-:-:S04]  /*0130*/  IADD3 R11, R2, R0, -R3 ;  /* 0x00000000020b7210 */ /* 0x000fc80007ffe803 */
[----:B------:R-:W-:Y:S01]  /*0140*/  IADD3 R9, R11, 0x10, RZ ;  /* 0x000000100b097810 */ /* 0x000fe20007ffe0ff */
[----:B--2---:R-:W-:-:S04]  /*0150*/  IMAD.WIDE R2, R11, 0x4, R12 ;  /* 0x000000040b027825 */ /* 0x004fc800078e020c */
[C---:B------:R-:W-:Y:S01]  /*0160*/  IMAD.WIDE R6, R9.reuse, 0x4, R12 ;  /* 0x0000000409067825 */ /* 0x040fe200078e020c */
[----:B------:R-:W-:Y:S01]  /*0170*/  IADD3 R25, R11, 0x20, RZ ;  /* 0x000000200b197810 */ /* 0x000fe20007ffe0ff */
[----:B------:R1:W2:Y:S02]  /*0180*/  @!P0 LDG.E.64 R16, desc[UR4][R2.64] ;  /* 0x0000000402108981 */ /* 0x0002a4000c1e1b00 */
[--C-:B----4-:R-:W-:Y:S01]  /*0190*/  IMAD.WIDE R8, R9, 0x4, R14.reuse ;  /* 0x0000000409087825 */ /* 0x110fe200078e020e */
[----:B------:R-:W-:Y:S01]  /*01a0*/  IADD3 R31, R11, 0x30, RZ ;  /* 0x000000300b1f7810 */ /* 0x000fe20007ffe0ff */
[----:B------:R-:W3:Y:S02]  /*01b0*/  @!P0 LDG.E.64 R20, desc[UR4][R6.64] ;  /* 0x0000000406148981 */ /* 0x000ee4000c1e1b00 */
[----:B------:R-:W-:Y:S02]  /*01c0*/  IMAD.WIDE R4, R11, 0x4, R14 ;  /* 0x000000040b047825 */ /* 0x000fe400078e020e */
[----:B------:R4:W3:Y:S01]  /*01d0*/  @!P0 LDG.E.64 R22, desc[UR4][R8.64] ;  /* 0x0000000408168981 */ /* 0x0008e2000c1e1b00 */
[----:B------:R-:W-:-:S02]  /*01e0*/  CS2R R26, SRZ ;  /* 0x00000000001a7805 */ /* 0x000fc4000001ff00 */
[----:B------:R-:W-:Y:S01]  /*01f0*/  CS2R R28, SRZ ;  /* 0x00000000001c7805 */ /* 0x000fe2000001ff00 */
[C---:B------:R-:W-:Y:S01]  /*0200*/  IMAD.WIDE R10, R25.reuse, 0x4, R12 ;  /* 0x00000004190a7825 */ /* 0x040fe200078e020c */
[----:B------:R5:W2:Y:S03]  /*0210*/  @!P0 LDG.E.64 R18, desc[UR4][R4.64] ;  /* 0x0000000404128981 */ /* 0x000aa6000c1e1b00 */
[----:B-1----:R-:W-:Y:S01]  /*0220*/  IMAD.WIDE R2, R25, 0x4, R14 ;  /* 0x0000000419027825 */ /* 0x002fe200078e020e */
[----:B------:R-:W2:Y:S01]  /*0230*/  @!P0 LDG.E.64 R26, desc[UR4][R10.64] ;  /* 0x000000040a1a8981 */ /* 0x000ea2000c1e1b00 */
[----:B----4-:R-:W1:Y:S02]  /*0240*/  LDC.64 R8, c[0x0][0x220] ;  /* 0x00008800ff087b82 */ /* 0x010e640000000a00 */
[C---:B------:R-:W-:Y:S01]  /*0250*/  IMAD.WIDE R6, R31.reuse, 0x4, R12 ;  /* 0x000000041f067825 */ /* 0x040fe200078e020c */
[----:B------:R-:W-:Y:S01]  /*0260*/  CS2R R12, SRZ ;  /* 0x00000000000c7805 */ /* 0x000fe2000001ff00 */
[----:B------:R4:W2:Y:S02]  /*0270*/  @!P0 LDG.E.64 R28, desc[UR4][R2.64] ;  /* 0x00000004021c8981 */ /* 0x0008a4000c1e1b00 */
[----:B0----5:R-:W-:Y:S01]  /*0280*/  IMAD.WIDE R4, R31, 0x4, R14 ;  /* 0x000000041f047825 */ /* 0x021fe200078e020e */
[----:B------:R-:W-:-:S02]  /*0290*/  CS2R R14, SRZ ;  /* 0x00000000000e7805 */ /* 0x000fc4000001ff00 */
[----:B------:R-:W5:Y:S04]  /*02a0*/  @!P0 LDG.E.64 R12, desc[UR4][R6.64] ;  /* 0x00000004060c8981 */ /* 0x000f68000c1e1b00 */
[----:B------:R0:W5:Y:S01]  /*02b0*/  @!P0 LDG.E.64 R14, desc[UR4][R4.64] ;  /* 0x00000004040e8981 */ /* 0x000162000c1e1b00 */
[----:B---3--:R-:W-:Y:S01]  /*02c0*/  FADD R20, -R22, R20 ;  /* 0x0000001416147221 */ /* 0x008fe20000000100 */
[----:B------:R-:W-:Y:S01]  /*02d0*/  FADD R21, -R23, R21 ;  /* 0x0000001517157221 */ /* 0x000fe20000000100 */
[----:B--2---:R-:W-:Y:S01]  /*02e0*/  FADD R16, -R18, R16 ;  /* 0x0000001012107221 */ /* 0x004fe20000000100 */
[----:B------:R-:W-:Y:S01]  /*02f0*/  FADD R17, -R19, R17 ;  /* 0x0000001113117221 */ /* 0x000fe20000000100 */
[----:B----4-:R-:W-:Y:S01]  /*0300*/  FMUL R3, R20, R20 ;  /* 0x0000001414037220 */ /* 0x010fe20000400000 */
[----:B------:R-:W-:-:S03]  /*0310*/  FMUL R2, R21, R21 ;  /* 0x0000001515027220 */ /* 0x000fc60000400000 */
[----:B------:R-:W-:Y:S01]  /*0320*/  FFMA R3, R16, R16, R3 ;  /* 0x0000001010037223 */ /* 0x000fe20000000003 */
[----:B------:R-:W-:Y:S01]  /*0330*/  FFMA R2, R17, R17, R2 ;  /* 0x0000001111027223 */ /* 0x000fe20000000002 */
[----:B------:R-:W-:Y:S01]  /*0340*/  FADD R26, -R28, R26 ;  /* 0x0000001a1c1a7221 */ /* 0x000fe20000000100 */
[----:B------:R-:W-:-:S03]  /*0350*/  FADD R27, -R29, R27 ;  /* 0x0000001b1d1b7221 */ /* 0x000fc60000000100 */
[----:B0-----:R-:W-:Y:S01]  /*0360*/  FFMA R5, R26, R26, R3 ;  /* 0x0000001a1a057223 */ /* 0x001fe20000000003 */
[----:B------:R-:W-:Y:S01]  /*0370*/  FFMA R4, R27, R27, R2 ;  /* 0x0000001b1b047223 */ /* 0x000fe20000000002 */
[----:B-----5:R-:W-:Y:S01]  /*0380*/  FADD R12, -R14, R12 ;  /* 0x0000000c0e0c7221 */ /* 0x020fe20000000100 */
[----:B------:R-:W-:Y:S01]  /*0390*/  FADD R13, -R15, R13 ;  /* 0x0000000d0f0d7221 */ /* 0x000fe20000000100 */
[----:B-1----:R-:W-:-:S04]  /*03a0*/  IMAD.WIDE R2, R0, 0x4, R8 ;  /* 0x0000000400027825 */ /* 0x002fc800078e0208 */
[----:B------:R-:W-:Y:S01]  /*03b0*/  FFMA R12, R12, R12, R5 ;  /* 0x0000000c0c0c7223 */ /* 0x000fe20000000005 */
[----:B------:R-:W-:Y:S01]  /*03c0*/  FFMA R13, R13, R13, R4 ;  /* 0x0000000d0d0d7223 */ /* 0x000fe20000000004 */
[----:B------:R-:W-:Y:S06]  /*03d0*/  @P0 EXIT ;  /* 0x000000000000094d */ /* 0x000fec0003800000 */
[----:B------:R-:W-:Y:S01]  /*03e0*/  STG.E.64 desc[UR4][R2.64], R12 ;  /* 0x0000000c02007986 */ /* 0x000fe2000c101b04 */
[----:B------:R-:W-:Y:S05]  /*03f0*/  EXIT ;  /* 0x000000000000794d */ /* 0x000fea0003800000 */
.L_x_0:
[----:B------:R-:W-:-:S00]  /*0400*/  BRA `(.L_x_0) ;  /* 0xfffffffc00fc7947 */ /* 0x000fc0000383ffff */
[----:B------:R-:W-:-:S00]  /*0410*/  NOP ;  /* 0x0000000000007918 */ /* 0x000fc00000000000 */
        /* <DEDUP_REMOVED lines=14> */
.L_x_1:


//--------------------- .nv.constant0.triton_poi_fused_pow_sub_sum_0 --------------------------
	.section	.nv.constant0.triton_poi_fused_pow_sub_sum_0,"a",@progbits
	.sectionflags	@""
	.align	4
.nv.constant0.triton_poi_fused_pow_sub_sum_0:
	.zero		556
